//
// Generated by NVIDIA NVVM Compiler
//
// Compiler Build ID: CL-36424714
// Cuda compilation tools, release 13.0, V13.0.88
// Based on NVVM 20.0.0
//

.version 9.0
.target sm_100
.address_size 64

	// .globl	_Z8EvaluatePfS_i
.global .align 4 .b8 __cudart_i2opi_f[24] = {65, 144, 67, 60, 153, 149, 98, 219, 192, 221, 52, 245, 209, 87, 39, 252, 41, 21, 68, 78, 110, 131, 249, 162};

.visible .entry _Z8EvaluatePfS_i(
	.param .u64 .ptr .align 1 _Z8EvaluatePfS_i_param_0,
	.param .u64 .ptr .align 1 _Z8EvaluatePfS_i_param_1,
	.param .u32 _Z8EvaluatePfS_i_param_2
)
{
	.local .align 4 .b8 	__local_depot0[28];
	.reg .b64 	%SP;
	.reg .b64 	%SPL;
	.reg .pred 	%p<21>;
	.reg .b32 	%r<89>;
	.reg .b32 	%f<75>;
	.reg .b64 	%rd<47>;
	.reg .b64 	%fd<5>;

	mov.u64 	%SPL, __local_depot0;
	ld.param.u64 	%rd16, [_Z8EvaluatePfS_i_param_0];
	ld.param.u64 	%rd17, [_Z8EvaluatePfS_i_param_1];
	ld.param.u32 	%r30, [_Z8EvaluatePfS_i_param_2];
	add.u64 	%rd1, %SPL, 0;
	mov.u32 	%r31, %ctaid.x;
	mov.u32 	%r32, %ntid.x;
	mov.u32 	%r33, %tid.x;
	mad.lo.s32 	%r1, %r31, %r32, %r33;
	setp.ge.s32 	%p1, %r1, %r30;
	@%p1 bra 	$L__BB0_18;
	cvta.to.global.u64 	%rd19, %rd16;
	mul.wide.s32 	%rd20, %r1, 4;
	add.s64 	%rd21, %rd19, %rd20;
	ld.global.f32 	%f13, [%rd21];
	setp.lt.f32 	%p2, %f13, 0f00800000;
	mul.f32 	%f14, %f13, 0f4B000000;
	selp.f32 	%f15, %f14, %f13, %p2;
	selp.f32 	%f16, 0fC1B80000, 0f00000000, %p2;
	mov.b32 	%r34, %f15;
	add.s32 	%r35, %r34, -1059760811;
	and.b32  	%r36, %r35, -8388608;
	sub.s32 	%r37, %r34, %r36;
	mov.b32 	%f17, %r37;
	cvt.rn.f32.s32 	%f18, %r36;
	fma.rn.f32 	%f19, %f18, 0f34000000, %f16;
	add.f32 	%f20, %f17, 0fBF800000;
	fma.rn.f32 	%f21, %f20, 0fBE055027, 0f3E1039F6;
	fma.rn.f32 	%f22, %f21, %f20, 0fBDF8CDCC;
	fma.rn.f32 	%f23, %f22, %f20, 0f3E0F2955;
	fma.rn.f32 	%f24, %f23, %f20, 0fBE2AD8B9;
	fma.rn.f32 	%f25, %f24, %f20, 0f3E4CED0B;
	fma.rn.f32 	%f26, %f25, %f20, 0fBE7FFF22;
	fma.rn.f32 	%f27, %f26, %f20, 0f3EAAAA78;
	fma.rn.f32 	%f28, %f27, %f20, 0fBF000000;
	mul.f32 	%f29, %f20, %f28;
	fma.rn.f32 	%f30, %f29, %f20, %f20;
	fma.rn.f32 	%f31, %f19, 0f3F317218, %f30;
	setp.gt.u32 	%p3, %r34, 2139095039;
	fma.rn.f32 	%f32, %f15, 0f7F800000, 0f7F800000;
	selp.f32 	%f33, %f32, %f31, %p3;
	setp.eq.f32 	%p4, %f15, 0f00000000;
	selp.f32 	%f1, 0fFF800000, %f33, %p4;
	mul.f32 	%f34, %f1, 0f3F22F983;
	cvt.rni.s32.f32 	%r84, %f34;
	cvt.rn.f32.s32 	%f35, %r84;
	fma.rn.f32 	%f36, %f35, 0fBFC90FDA, %f1;
	fma.rn.f32 	%f37, %f35, 0fB3A22168, %f36;
	fma.rn.f32 	%f73, %f35, 0fA7C234C5, %f37;
	abs.f32 	%f3, %f1;
	setp.ltu.f32 	%p5, %f3, 0f47CE4780;
	@%p5 bra 	$L__BB0_9;
	setp.neu.f32 	%p6, %f3, 0f7F800000;
	@%p6 bra 	$L__BB0_4;
	mov.f32 	%f40, 0f00000000;
	mul.rn.f32 	%f73, %f1, %f40;
	mov.b32 	%r84, 0;
	bra.uni 	$L__BB0_9;
$L__BB0_4:
	mov.b32 	%r3, %f1;
	shl.b32 	%r39, %r3, 8;
	or.b32  	%r4, %r39, -2147483648;
	mov.b64 	%rd43, 0;
	mov.b32 	%r81, 0;
	mov.u64 	%rd41, __cudart_i2opi_f;
	mov.u64 	%rd42, %rd1;
$L__BB0_5:
	.pragma "nounroll";
	ld.global.nc.u32 	%r40, [%rd41];
	mad.wide.u32 	%rd24, %r40, %r4, %rd43;
	shr.u64 	%rd43, %rd24, 32;
	st.local.u32 	[%rd42], %rd24;
	add.s32 	%r81, %r81, 1;
	add.s64 	%rd42, %rd42, 4;
	add.s64 	%rd41, %rd41, 4;
	setp.ne.s32 	%p7, %r81, 6;
	@%p7 bra 	$L__BB0_5;
	shr.u32 	%r41, %r3, 23;
	st.local.u32 	[%rd1+24], %rd43;
	and.b32  	%r7, %r41, 31;
	and.b32  	%r42, %r41, 224;
	add.s32 	%r43, %r42, -128;
	shr.u32 	%r44, %r43, 5;
	mul.wide.u32 	%rd25, %r44, 4;
	sub.s64 	%rd8, %rd1, %rd25;
	ld.local.u32 	%r82, [%rd8+24];
	ld.local.u32 	%r83, [%rd8+20];
	setp.eq.s32 	%p8, %r7, 0;
	@%p8 bra 	$L__BB0_8;
	shf.l.wrap.b32 	%r82, %r83, %r82, %r7;
	ld.local.u32 	%r45, [%rd8+16];
	shf.l.wrap.b32 	%r83, %r45, %r83, %r7;
$L__BB0_8:
	shr.u32 	%r46, %r82, 30;
	shf.l.wrap.b32 	%r47, %r83, %r82, 2;
	shl.b32 	%r48, %r83, 2;
	shr.u32 	%r49, %r47, 31;
	add.s32 	%r50, %r49, %r46;
	neg.s32 	%r51, %r50;
	setp.lt.s32 	%p9, %r3, 0;
	selp.b32 	%r84, %r51, %r50, %p9;
	xor.b32  	%r52, %r47, %r3;
	shr.s32 	%r53, %r47, 31;
	xor.b32  	%r54, %r53, %r47;
	xor.b32  	%r55, %r53, %r48;
	cvt.u64.u32 	%rd26, %r54;
	shl.b64 	%rd27, %rd26, 32;
	cvt.u64.u32 	%rd28, %r55;
	or.b64  	%rd29, %rd27, %rd28;
	cvt.rn.f64.s64 	%fd1, %rd29;
	mul.f64 	%fd2, %fd1, 0d3BF921FB54442D19;
	cvt.rn.f32.f64 	%f38, %fd2;
	neg.f32 	%f39, %f38;
	setp.lt.s32 	%p10, %r52, 0;
	selp.f32 	%f73, %f39, %f38, %p10;
$L__BB0_9:
	add.s32 	%r57, %r84, 1;
	mul.rn.f32 	%f41, %f73, %f73;
	and.b32  	%r58, %r84, 1;
	setp.eq.b32 	%p11, %r58, 1;
	selp.f32 	%f42, %f73, 0f3F800000, %p11;
	fma.rn.f32 	%f43, %f41, %f42, 0f00000000;
	fma.rn.f32 	%f44, %f41, 0f37CBAC00, 0fBAB607ED;
	selp.f32 	%f45, 0fB94D4153, %f44, %p11;
	selp.f32 	%f46, 0f3C0885E4, 0f3D2AAABB, %p11;
	fma.rn.f32 	%f47, %f45, %f41, %f46;
	selp.f32 	%f48, 0fBE2AAAA8, 0fBEFFFFFF, %p11;
	fma.rn.f32 	%f49, %f47, %f41, %f48;
	fma.rn.f32 	%f50, %f49, %f43, %f42;
	and.b32  	%r59, %r57, 2;
	setp.eq.s32 	%p12, %r59, 0;
	mov.f32 	%f51, 0f00000000;
	sub.f32 	%f52, %f51, %f50;
	selp.f32 	%f7, %f50, %f52, %p12;
	mul.f32 	%f53, %f7, 0f3F22F983;
	cvt.rni.s32.f32 	%r88, %f53;
	cvt.rn.f32.s32 	%f54, %r88;
	fma.rn.f32 	%f55, %f54, 0fBFC90FDA, %f7;
	fma.rn.f32 	%f56, %f54, 0fB3A22168, %f55;
	fma.rn.f32 	%f74, %f54, 0fA7C234C5, %f56;
	abs.f32 	%f9, %f7;
	setp.ltu.f32 	%p13, %f9, 0f47CE4780;
	@%p13 bra 	$L__BB0_17;
	setp.neu.f32 	%p14, %f9, 0f7F800000;
	@%p14 bra 	$L__BB0_12;
	mov.f32 	%f59, 0f00000000;
	mul.rn.f32 	%f74, %f7, %f59;
	mov.b32 	%r88, 0;
	bra.uni 	$L__BB0_17;
$L__BB0_12:
	mov.b32 	%r17, %f7;
	shl.b32 	%r61, %r17, 8;
	or.b32  	%r18, %r61, -2147483648;
	mov.b64 	%rd46, 0;
	mov.b32 	%r85, 0;
	mov.u64 	%rd44, __cudart_i2opi_f;
	mov.u64 	%rd45, %rd1;
$L__BB0_13:
	.pragma "nounroll";
	ld.global.nc.u32 	%r62, [%rd44];
	mad.wide.u32 	%rd32, %r62, %r18, %rd46;
	shr.u64 	%rd46, %rd32, 32;
	st.local.u32 	[%rd45], %rd32;
	add.s32 	%r85, %r85, 1;
	add.s64 	%rd45, %rd45, 4;
	add.s64 	%rd44, %rd44, 4;
	setp.ne.s32 	%p15, %r85, 6;
	@%p15 bra 	$L__BB0_13;
	shr.u32 	%r63, %r17, 23;
	st.local.u32 	[%rd1+24], %rd46;
	and.b32  	%r21, %r63, 31;
	and.b32  	%r64, %r63, 224;
	add.s32 	%r65, %r64, -128;
	shr.u32 	%r66, %r65, 5;
	mul.wide.u32 	%rd33, %r66, 4;
	sub.s64 	%rd15, %rd1, %rd33;
	ld.local.u32 	%r86, [%rd15+24];
	ld.local.u32 	%r87, [%rd15+20];
	setp.eq.s32 	%p16, %r21, 0;
	@%p16 bra 	$L__BB0_16;
	shf.l.wrap.b32 	%r86, %r87, %r86, %r21;
	ld.local.u32 	%r67, [%rd15+16];
	shf.l.wrap.b32 	%r87, %r67, %r87, %r21;
$L__BB0_16:
	shr.u32 	%r68, %r86, 30;
	shf.l.wrap.b32 	%r69, %r87, %r86, 2;
	shl.b32 	%r70, %r87, 2;
	shr.u32 	%r71, %r69, 31;
	add.s32 	%r72, %r71, %r68;
	neg.s32 	%r73, %r72;
	setp.lt.s32 	%p17, %r17, 0;
	selp.b32 	%r88, %r73, %r72, %p17;
	xor.b32  	%r74, %r69, %r17;
	shr.s32 	%r75, %r69, 31;
	xor.b32  	%r76, %r75, %r69;
	xor.b32  	%r77, %r75, %r70;
	cvt.u64.u32 	%rd34, %r76;
	shl.b64 	%rd35, %rd34, 32;
	cvt.u64.u32 	%rd36, %r77;
	or.b64  	%rd37, %rd35, %rd36;
	cvt.rn.f64.s64 	%fd3, %rd37;
	mul.f64 	%fd4, %fd3, 0d3BF921FB54442D19;
	cvt.rn.f32.f64 	%f57, %fd4;
	neg.f32 	%f58, %f57;
	setp.lt.s32 	%p18, %r74, 0;
	selp.f32 	%f74, %f58, %f57, %p18;
$L__BB0_17:
	mul.rn.f32 	%f60, %f74, %f74;
	and.b32  	%r79, %r88, 1;
	setp.eq.b32 	%p19, %r79, 1;
	selp.f32 	%f61, 0f3F800000, %f74, %p19;
	fma.rn.f32 	%f62, %f60, %f61, 0f00000000;
	fma.rn.f32 	%f63, %f60, 0f37CBAC00, 0fBAB607ED;
	selp.f32 	%f64, %f63, 0fB94D4153, %p19;
	selp.f32 	%f65, 0f3D2AAABB, 0f3C0885E4, %p19;
	fma.rn.f32 	%f66, %f64, %f60, %f65;
	selp.f32 	%f67, 0fBEFFFFFF, 0fBE2AAAA8, %p19;
	fma.rn.f32 	%f68, %f66, %f60, %f67;
	fma.rn.f32 	%f69, %f68, %f62, %f61;
	and.b32  	%r80, %r88, 2;
	setp.eq.s32 	%p20, %r80, 0;
	mov.f32 	%f70, 0f00000000;
	sub.f32 	%f71, %f70, %f69;
	selp.f32 	%f72, %f69, %f71, %p20;
	cvta.to.global.u64 	%rd38, %rd17;
	add.s64 	%rd40, %rd38, %rd20;
	st.global.f32 	[%rd40], %f72;
$L__BB0_18:
	ret;

}


// ===== COMPILED SASS (sm_100) =====

	.target	sm_100

	.elftype	@"ET_EXEC"


//--------------------- .note.nv.tkinfo           --------------------------
	.section	.note.nv.tkinfo,"",@"SHT_NOTE"
	.sectionflags	@"SHF_NOTE_NV_TKINFO"
	.tkinfo
        /*0018*/ 	.word	0x00000002
        /*0030*/ 	.string	""
        /*0030*/ 	.string	"ptxas"
        /*0030*/ 	.string	"Cuda compilation tools, release 13.0, V13.0.88"
        /*0030*/ 	.string	"Build cuda_13.0.r13.0/compiler.36424714_0"
        /*0030*/ 	.string	"-arch sm_100 -m 64 "



//--------------------- .note.nv.cuinfo           --------------------------
	.section	.note.nv.cuinfo,"",@"SHT_NOTE"
	.sectionflags	@"SHF_NOTE_NV_CUINFO"
        /*0018*/ 	.short	0x0002
        /*001a*/ 	.short	0x0064
        /*001c*/ 	.short	0x0082
	.zero		2


//--------------------- .nv.info                  --------------------------
	.section	.nv.info,"",@"SHT_CUDA_INFO"
	.align	4


	//----- nvinfo : EIATTR_REGCOUNT
	.align		4
        /*0000*/ 	.byte	0x04, 0x2f
        /*0002*/ 	.short	(.L_2 - .L_1)
	.align		4
.L_1:
        /*0004*/ 	.word	index@(_Z8EvaluatePfS_i)
        /*0008*/ 	.word	0x00000015


	//----- nvinfo : EIATTR_FRAME_SIZE
	.align		4
.L_2:
        /*000c*/ 	.byte	0x04, 0x11
        /*000e*/ 	.short	(.L_4 - .L_3)
	.align		4
.L_3:
        /*0010*/ 	.word	index@(_Z8EvaluatePfS_i)
        /*0014*/ 	.word	0x00000000


	//----- nvinfo : EIATTR_MIN_STACK_SIZE
	.align		4
.L_4:
        /*0018*/ 	.byte	0x04, 0x12
        /*001a*/ 	.short	(.L_6 - .L_5)
	.align		4
.L_5:
        /*001c*/ 	.word	index@(_Z8EvaluatePfS_i)
        /*0020*/ 	.word	0x00000000
.L_6:


//--------------------- .nv.compat                --------------------------
	.section	.nv.compat,"",@"SHT_CUDA_COMPAT_INFO"
	.align	4
        /*0000*/ 	.byte	0x02, 0x09, 0x00, 0x00, 0x02, 0x02, 0x01, 0x00, 0x02, 0x05, 0x05, 0x00, 0x03, 0x07, 0x01, 0x01
        /*0010*/ 	.byte	0x02, 0x03, 0x00, 0x00, 0x02, 0x06, 0x01, 0x00, 0x04, 0x0b, 0x08, 0x00, 0x01, 0x00, 0x00, 0x00
        /*0020*/ 	.byte	0x00, 0x00, 0x00, 0x00


//--------------------- .nv.info._Z8EvaluatePfS_i --------------------------
	.section	.nv.info._Z8EvaluatePfS_i,"",@"SHT_CUDA_INFO"
	.sectionflags	@""
	.align	4


	//----- nvinfo : EIATTR_CUDA_API_VERSION
	.align		4
        /*0000*/ 	.byte	0x04, 0x37
        /*0002*/ 	.short	(.L_8 - .L_7)
.L_7:
        /*0004*/ 	.word	0x00000082


	//----- nvinfo : EIATTR_KPARAM_INFO
	.align		4
.L_8:
        /*0008*/ 	.byte	0x04, 0x17
        /*000a*/ 	.short	(.L_10 - .L_9)
.L_9:
        /*000c*/ 	.word	0x00000000
        /*0010*/ 	.short	0x0002
        /*0012*/ 	.short	0x0010
        /*0014*/ 	.byte	0x00, 0xf0, 0x11, 0x00


	//----- nvinfo : EIATTR_KPARAM_INFO
	.align		4
.L_10:
        /*0018*/ 	.byte	0x04, 0x17
        /*001a*/ 	.short	(.L_12 - .L_11)
.L_11:
        /*001c*/ 	.word	0x00000000
        /*0020*/ 	.short	0x0001
        /*0022*/ 	.short	0x0008
        /*0024*/ 	.byte	0x00, 0xf5, 0x21, 0x00


	//----- nvinfo : EIATTR_KPARAM_INFO
	.align		4
.L_12:
        /*0028*/ 	.byte	0x04, 0x17
        /*002a*/ 	.short	(.L_14 - .L_13)
.L_13:
        /*002c*/ 	.word	0x00000000
        /*0030*/ 	.short	0x0000
        /*0032*/ 	.short	0x0000
        /*0034*/ 	.byte	0x00, 0xf5, 0x21, 0x00


	//----- nvinfo : EIATTR_SPARSE_MMA_MASK
	.align		4
.L_14:
        /*0038*/ 	.byte	0x03, 0x50
        /*003a*/ 	.short	0x0000


	//----- nvinfo : EIATTR_MAXREG_COUNT
	.align		4
        /*003c*/ 	.byte	0x03, 0x1b
        /*003e*/ 	.short	0x00ff


	//----- nvinfo : EIATTR_MERCURY_ISA_VERSION
	.align		4
        /*0040*/ 	.byte	0x03, 0x5f
        /*0042*/ 	.short	0x0101


	//----- nvinfo : EIATTR_VRC_CTA_INIT_COUNT
	.align		4
        /*0044*/ 	.byte	0x02, 0x4a
	.zero		1
	.zero		1


	//----- nvinfo : EIATTR_EXIT_INSTR_OFFSETS
	.align		4
        /*0048*/ 	.byte	0x04, 0x1c
        /*004a*/ 	.short	(.L_16 - .L_15)


	//   ....[0]....
.L_15:
        /*004c*/ 	.word	0x00000070


	//   ....[1]....
        /*0050*/ 	.word	0x000011e0


	//----- nvinfo : EIATTR_CRS_STACK_SIZE
	.align		4
.L_16:
        /*0054*/ 	.byte	0x04, 0x1e
        /*0056*/ 	.short	(.L_18 - .L_17)
.L_17:
        /*0058*/ 	.word	0x00000000


	//----- nvinfo : EIATTR_CBANK_PARAM_SIZE
	.align		4
.L_18:
        /*005c*/ 	.byte	0x03, 0x19
        /*005e*/ 	.short	0x0014


	//----- nvinfo : EIATTR_PARAM_CBANK
	.align		4
        /*0060*/ 	.byte	0x04, 0x0a
        /*0062*/ 	.short	(.L_20 - .L_19)
	.align		4
.L_19:
        /*0064*/ 	.word	index@(.nv.constant0._Z8EvaluatePfS_i)
        /*0068*/ 	.short	0x0380
        /*006a*/ 	.short	0x0014


	//----- nvinfo : EIATTR_SW_WAR
	.align		4
.L_20:
        /*006c*/ 	.byte	0x04, 0x36
        /*006e*/ 	.short	(.L_22 - .L_21)
.L_21:
        /*0070*/ 	.word	0x00000008
.L_22:


//--------------------- .nv.callgraph             --------------------------
	.section	.nv.callgraph,"",@"SHT_CUDA_CALLGRAPH"
	.align	4
	.sectionentsize	8
	.align		4
        /*0000*/ 	.word	0x00000000
	.align		4
        /*0004*/ 	.word	0xffffffff
	.align		4
        /*0008*/ 	.word	0x00000000
	.align		4
        /*000c*/ 	.word	0xfffffffe
	.align		4
        /*0010*/ 	.word	0x00000000
	.align		4
        /*0014*/ 	.word	0xfffffffd
	.align		4
        /*0018*/ 	.word	0x00000000
	.align		4
        /*001c*/ 	.word	0xfffffffc


//--------------------- .nv.constant4             --------------------------
	.section	.nv.constant4,"a",@progbits
	.align	8
	.align		8
.nv.constant4:
        /*0000*/ 	.dword	__cudart_i2opi_f


//--------------------- .text._Z8EvaluatePfS_i    --------------------------
	.section	.text._Z8EvaluatePfS_i,"ax",@progbits
	.align	128
        .global         _Z8EvaluatePfS_i
        .type           _Z8EvaluatePfS_i,@function
        .size           _Z8EvaluatePfS_i,(.L_x_11 - _Z8EvaluatePfS_i)
        .other          _Z8EvaluatePfS_i,@"STO_CUDA_ENTRY STV_DEFAULT"
_Z8EvaluatePfS_i:
.text._Z8EvaluatePfS_i:
[----:B------:R-:W-:Y:S01]  /*0000*/  LDC R1, c[0x0][0x37c] ;  /* 0x0000df00ff017b82 */ /* 0x000fe20000000800 */
[----:B------:R-:W0:Y:S07]  /*0010*/  S2R R3, SR_TID.X ;  /* 0x0000000000037919 */ /* 0x000e2e0000002100 */
[----:B------:R-:W0:Y:S01]  /*0020*/  S2UR UR4, SR_CTAID.X ;  /* 0x00000000000479c3 */ /* 0x000e220000002500 */
[----:B------:R-:W1:Y:S07]  /*0030*/  LDCU UR5, c[0x0][0x390] ;  /* 0x00007200ff0577ac */ /* 0x000e6e0008000800 */
[----:B------:R-:W0:Y:S02]  /*0040*/  LDC R2, c[0x0][0x360] ;  /* 0x0000d800ff027b82 */ /* 0x000e240000000800 */
[----:B0-----:R-:W-:-:S05]  /*0050*/  IMAD R2, R2, UR4, R3 ;  /* 0x0000000402027c24 */ /* 0x001fca000f8e0203 */
[----:B-1----:R-:W-:-:S13]  /*0060*/  ISETP.GE.AND P0, PT, R2, UR5, PT ;  /* 0x0000000502007c0c */ /* 0x002fda000bf06270 */
[----:B------:R-:W-:Y:S05]  /*0070*/  @P0 EXIT ;  /* 0x000000000000094d */ /* 0x000fea0003800000 */
[----:B------:R-:W0:Y:S01]  /*0080*/  LDC.64 R4, c[0x0][0x380] ;  /* 0x0000e000ff047b82 */ /* 0x000e220000000a00 */
[----:B------:R-:W1:Y:S01]  /*0090*/  LDCU.64 UR6, c[0x0][0x358] ;  /* 0x00006b00ff0677ac */ /* 0x000e620008000a00 */
[----:B0-----:R-:W-:-:S05]  /*00a0*/  IMAD.WIDE R4, R2, 0x4, R4 ;  /* 0x0000000402047825 */ /* 0x001fca00078e0204 */
[----:B-1----:R-:W2:Y:S01]  /*00b0*/  LDG.E R0, desc[UR6][R4.64] ;  /* 0x0000000604007981 */ /* 0x002ea2000c1e1900 */
[----:B------:R-:W-:Y:S01]  /*00c0*/  IMAD.MOV.U32 R9, RZ, RZ, 0x3e055027 ;  /* 0x3e055027ff097424 */ /* 0x000fe200078e00ff */
[----:B------:R-:W-:Y:S01]  /*00d0*/  BSSY.RECONVERGENT B0, `(.L_x_0) ;  /* 0x0000082000007945 */ /* 0x000fe20003800200 */
[----:B--2---:R-:W-:-:S13]  /*00e0*/  FSETP.GEU.AND P0, PT, R0, 1.175494350822287508e-38, PT ;  /* 0x008000000000780b */ /* 0x004fda0003f0e000 */
[----:B------:R-:W-:-:S04]  /*00f0*/  @!P0 FMUL R0, R0, 8388608 ;  /* 0x4b00000000008820 */ /* 0x000fc80000400000 */
[----:B------:R-:W-:-:S05]  /*0100*/  VIADD R3, R0, 0xc0d55555 ;  /* 0xc0d5555500037836 */ /* 0x000fca0000000000 */
[----:B------:R-:W-:-:S04]  /*0110*/  LOP3.LUT R7, R3, 0xff800000, RZ, 0xc0, !PT ;  /* 0xff80000003077812 */ /* 0x000fc800078ec0ff */
[----:B------:R-:W-:Y:S01]  /*0120*/  I2FP.F32.S32 R4, R7 ;  /* 0x0000000700047245 */ /* 0x000fe20000201400 */
[----:B------:R-:W-:-:S04]  /*0130*/  IMAD.IADD R3, R0, 0x1, -R7 ;  /* 0x0000000100037824 */ /* 0x000fc800078e0a07 */
[----:B------:R-:W-:-:S04]  /*0140*/  FADD R6, R3, -1 ;  /* 0xbf80000003067421 */ /* 0x000fc80000000000 */
[----:B------:R-:W-:-:S04]  /*0150*/  FFMA R3, R6, -R9, 0.14084610342979431152 ;  /* 0x3e1039f606037423 */ /* 0x000fc80000000809 */
[----:B------:R-:W-:-:S04]  /*0160*/  FFMA R3, R6, R3, -0.12148627638816833496 ;  /* 0xbdf8cdcc06037423 */ /* 0x000fc80000000003 */
[----:B------:R-:W-:-:S04]  /*0170*/  FFMA R3, R6, R3, 0.13980610668659210205 ;  /* 0x3e0f295506037423 */ /* 0x000fc80000000003 */
[----:B------:R-:W-:-:S04]  /*0180*/  FFMA R3, R6, R3, -0.16684235632419586182 ;  /* 0xbe2ad8b906037423 */ /* 0x000fc80000000003 */
[----:B------:R-:W-:-:S04]  /*0190*/  FFMA R3, R6, R3, 0.20012299716472625732 ;  /* 0x3e4ced0b06037423 */ /* 0x000fc80000000003 */
[----:B------:R-:W-:-:S04]  /*01a0*/  FFMA R3, R6, R3, -0.24999669194221496582 ;  /* 0xbe7fff2206037423 */ /* 0x000fc80000000003 */
[----:B------:R-:W-:-:S04]  /*01b0*/  FFMA R3, R6, R3, 0.33333182334899902344 ;  /* 0x3eaaaa7806037423 */ /* 0x000fc80000000003 */
[----:B------:R-:W-:Y:S01]  /*01c0*/  FFMA R5, R6, R3, -0.5 ;  /* 0xbf00000006057423 */ /* 0x000fe20000000003 */
[----:B------:R-:W-:Y:S02]  /*01d0*/  FSEL R3, RZ, -23, P0 ;  /* 0xc1b80000ff037808 */ /* 0x000fe40000000000 */
[----:B------:R-:W-:Y:S01]  /*01e0*/  ISETP.GT.U32.AND P0, PT, R0, 0x7f7fffff, PT ;  /* 0x7f7fffff0000780c */ /* 0x000fe20003f04070 */
[----:B------:R-:W-:Y:S02]  /*01f0*/  FMUL R5, R6, R5 ;  /* 0x0000000506057220 */ /* 0x000fe40000400000 */
[----:B------:R-:W-:Y:S02]  /*0200*/  FFMA R3, R4, 1.1920928955078125e-07, R3 ;  /* 0x3400000004037823 */ /* 0x000fe40000000003 */
[----:B------:R-:W-:Y:S01]  /*0210*/  FFMA R6, R6, R5, R6 ;  /* 0x0000000506067223 */ /* 0x000fe20000000006 */
[----:B------:R-:W-:-:S03]  /*0220*/  IMAD.MOV.U32 R5, RZ, RZ, 0x7f800000 ;  /* 0x7f800000ff057424 */ /* 0x000fc600078e00ff */
[----:B------:R-:W-:-:S04]  /*0230*/  FFMA R3, R3, 0.69314718246459960938, R6 ;  /* 0x3f31721803037823 */ /* 0x000fc80000000006 */
[C---:B------:R-:W-:Y:S01]  /*0240*/  @P0 FFMA R3, R0.reuse, R5, +INF ;  /* 0x7f80000000030423 */ /* 0x040fe20000000005 */
[----:B------:R-:W-:-:S04]  /*0250*/  FSETP.NEU.AND P0, PT, R0, RZ, PT ;  /* 0x000000ff0000720b */ /* 0x000fc80003f0d000 */
[----:B------:R-:W-:-:S04]  /*0260*/  FSEL R0, R3, -INF , P0 ;  /* 0xff80000003007808 */ /* 0x000fc80000000000 */
[C---:B------:R-:W-:Y:S01]  /*0270*/  FSETP.GE.AND P0, PT, |R0|.reuse, 105615, PT ;  /* 0x47ce47800000780b */ /* 0x040fe20003f06200 */
[----:B------:R-:W-:-:S04]  /*0280*/  FMUL R3, R0, 0.63661974668502807617 ;  /* 0x3f22f98300037820 */ /* 0x000fc80000400000 */
[----:B------:R-:W0:Y:S02]  /*0290*/  F2I.NTZ R8, R3 ;  /* 0x0000000300087305 */ /* 0x000e240000203100 */
[----:B0-----:R-:W-:-:S05]  /*02a0*/  I2FP.F32.S32 R5, R8 ;  /* 0x0000000800057245 */ /* 0x001fca0000201400 */
[----:B------:R-:W-:-:S04]  /*02b0*/  FFMA R4, R5, -1.5707962512969970703, R0 ;  /* 0xbfc90fda05047823 */ /* 0x000fc80000000000 */
[----:B------:R-:W-:-:S04]  /*02c0*/  FFMA R4, R5, -7.5497894158615963534e-08, R4 ;  /* 0xb3a2216805047823 */ /* 0x000fc80000000004 */
[----:B------:R-:W-:Y:S01]  /*02d0*/  FFMA R6, R5, -5.3903029534742383927e-15, R4 ;  /* 0xa7c234c505067823 */ /* 0x000fe20000000004 */
[----:B------:R-:W-:Y:S06]  /*02e0*/  @!P0 BRA `(.L_x_1) ;  /* 0x0000000400808947 */ /* 0x000fec0003800000 */
[----:B------:R-:W-:-:S13]  /*02f0*/  FSETP.NEU.AND P0, PT, |R0|, +INF , PT ;  /* 0x7f8000000000780b */ /* 0x000fda0003f0d200 */
[----:B------:R-:W-:Y:S01]  /*0300*/  @!P0 FMUL R6, RZ, R0 ;  /* 0x00000000ff068220 */ /* 0x000fe20000400000 */
[----:B------:R-:W-:Y:S01]  /*0310*/  @!P0 MOV R8, RZ ;  /* 0x000000ff00088202 */ /* 0x000fe20000000f00 */
[----:B------:R-:W-:Y:S06]  /*0320*/  @!P0 BRA `(.L_x_1) ;  /* 0x0000000400708947 */ /* 0x000fec0003800000 */
[----:B------:R-:W-:Y:S01]  /*0330*/  IMAD.SHL.U32 R3, R0, 0x100, RZ ;  /* 0x0000010000037824 */ /* 0x000fe200078e00ff */
[----:B------:R-:W0:Y:S01]  /*0340*/  LDCU.64 UR8, c[0x4][URZ] ;  /* 0x01000000ff0877ac */ /* 0x000e220008000a00 */
[----:B------:R-:W-:Y:S02]  /*0350*/  IMAD.MOV.U32 R15, RZ, RZ, RZ ;  /* 0x000000ffff0f7224 */ /* 0x000fe400078e00ff */
[----:B------:R-:W-:Y:S01]  /*0360*/  IMAD.MOV.U32 R9, RZ, RZ, RZ ;  /* 0x000000ffff097224 */ /* 0x000fe200078e00ff */
[----:B------:R-:W-:Y:S01]  /*0370*/  LOP3.LUT R8, R3, 0x80000000, RZ, 0xfc, !PT ;  /* 0x8000000003087812 */ /* 0x000fe200078efcff */
[----:B------:R-:W-:Y:S01]  /*0380*/  UMOV UR5, URZ ;  /* 0x000000ff00057c82 */ /* 0x000fe20008000000 */
[----:B------:R-:W-:-:S05]  /*0390*/  UMOV UR4, URZ ;  /* 0x000000ff00047c82 */ /* 0x000fca0008000000 */
.L_x_2:
[----:B0-----:R-:W-:Y:S01]  /*03a0*/  IMAD.U32 R6, RZ, RZ, UR8 ;  /* 0x00000008ff067e24 */ /* 0x001fe2000f8e00ff */
[----:B------:R-:W-:-:S05]  /*03b0*/  MOV R7, UR9 ;  /* 0x0000000900077c02 */ /* 0x000fca0008000f00 */
[----:B------:R-:W2:Y:S01]  /*03c0*/  LDG.E.CONSTANT R5, desc[UR6][R6.64] ;  /* 0x0000000606057981 */ /* 0x000ea2000c1e9900 */
[----:B------:R-:W-:Y:S01]  /*03d0*/  UIADD3 UR4, UPT, UPT, UR4, 0x1, URZ ;  /* 0x0000000104047890 */ /* 0x000fe2000fffe0ff */
[C---:B------:R-:W-:Y:S01]  /*03e0*/  ISETP.EQ.AND P0, PT, R9.reuse, RZ, PT ;  /* 0x000000ff0900720c */ /* 0x040fe20003f02270 */
[----:B------:R-:W-:Y:S01]  /*03f0*/  UIADD3 UR8, UP1, UPT, UR8, 0x4, URZ ;  /* 0x0000000408087890 */ /* 0x000fe2000ff3e0ff */
[C---:B------:R-:W-:Y:S01]  /*0400*/  ISETP.EQ.AND P1, PT, R9.reuse, 0x4, PT ;  /* 0x000000040900780c */ /* 0x040fe20003f22270 */
[----:B------:R-:W-:Y:S01]  /*0410*/  UISETP.NE.AND UP0, UPT, UR4, 0x6, UPT ;  /* 0x000000060400788c */ /* 0x000fe2000bf05270 */
[C---:B------:R-:W-:Y:S01]  /*0420*/  ISETP.EQ.AND P2, PT, R9.reuse, 0x8, PT ;  /* 0x000000080900780c */ /* 0x040fe20003f42270 */
[----:B------:R-:W-:Y:S01]  /*0430*/  UIADD3.X UR9, UPT, UPT, URZ, UR9, URZ, UP1, !UPT ;  /* 0x00000009ff097290 */ /* 0x000fe20008ffe4ff */
[C---:B------:R-:W-:Y:S02]  /*0440*/  ISETP.EQ.AND P3, PT, R9.reuse, 0xc, PT ;  /* 0x0000000c0900780c */ /* 0x040fe40003f62270 */
[----:B------:R-:W-:-:S02]  /*0450*/  ISETP.EQ.AND P4, PT, R9, 0x10, PT ;  /* 0x000000100900780c */ /* 0x000fc40003f82270 */
[C---:B------:R-:W-:Y:S01]  /*0460*/  ISETP.EQ.AND P5, PT, R9.reuse, 0x14, PT ;  /* 0x000000140900780c */ /* 0x040fe20003fa2270 */
[----:B------:R-:W-:Y:S02]  /*0470*/  VIADD R9, R9, 0x4 ;  /* 0x0000000409097836 */ /* 0x000fe40000000000 */
[----:B--2---:R-:W-:-:S03]  /*0480*/  IMAD.WIDE.U32 R4, R5, R8, RZ ;  /* 0x0000000805047225 */ /* 0x004fc600078e00ff */
[----:B------:R-:W-:-:S04]  /*0490*/  IADD3 R4, P6, PT, R4, R15, RZ ;  /* 0x0000000f04047210 */ /* 0x000fc80007fde0ff */
[----:B------:R-:W-:Y:S01]  /*04a0*/  IADD3.X R15, PT, PT, R5, UR5, RZ, P6, !PT ;  /* 0x00000005050f7c10 */ /* 0x000fe2000b7fe4ff */
[--C-:B------:R-:W-:Y:S01]  /*04b0*/  @P0 IMAD.MOV.U32 R3, RZ, RZ, R4.reuse ;  /* 0x000000ffff030224 */ /* 0x100fe200078e0004 */
[----:B------:R-:W-:Y:S01]  /*04c0*/  @P4 MOV R14, R4 ;  /* 0x00000004000e4202 */ /* 0x000fe20000000f00 */
[--C-:B------:R-:W-:Y:S02]  /*04d0*/  @P1 IMAD.MOV.U32 R11, RZ, RZ, R4.reuse ;  /* 0x000000ffff0b1224 */ /* 0x100fe400078e0004 */
[--C-:B------:R-:W-:Y:S02]  /*04e0*/  @P2 IMAD.MOV.U32 R12, RZ, RZ, R4.reuse ;  /* 0x000000ffff0c2224 */ /* 0x100fe400078e0004 */
[--C-:B------:R-:W-:Y:S02]  /*04f0*/  @P3 IMAD.MOV.U32 R13, RZ, RZ, R4.reuse ;  /* 0x000000ffff0d3224 */ /* 0x100fe400078e0004 */
[----:B------:R-:W-:Y:S01]  /*0500*/  @P5 IMAD.MOV.U32 R10, RZ, RZ, R4 ;  /* 0x000000ffff0a5224 */ /* 0x000fe200078e0004 */
[----:B------:R-:W-:Y:S06]  /*0510*/  BRA.U UP0, `(.L_x_2) ;  /* 0xfffffffd00a07547 */ /* 0x000fec000b83ffff */
[----:B------:R-:W-:Y:S01]  /*0520*/  SHF.R.U32.HI R4, RZ, 0x17, R0 ;  /* 0x00000017ff047819 */ /* 0x000fe20000011600 */
[----:B------:R-:W-:Y:S03]  /*0530*/  BSSY.RECONVERGENT B1, `(.L_x_3) ;  /* 0x0000029000017945 */ /* 0x000fe60003800200 */
[C---:B------:R-:W-:Y:S02]  /*0540*/  LOP3.LUT R5, R4.reuse, 0xe0, RZ, 0xc0, !PT ;  /* 0x000000e004057812 */ /* 0x040fe400078ec0ff */
[----:B------:R-:W-:-:S03]  /*0550*/  LOP3.LUT P6, RZ, R4, 0x1f, RZ, 0xc0, !PT ;  /* 0x0000001f04ff7812 */ /* 0x000fc600078cc0ff */
[----:B------:R-:W-:-:S05]  /*0560*/  VIADD R5, R5, 0xffffff80 ;  /* 0xffffff8005057836 */ /* 0x000fca0000000000 */
[----:B------:R-:W-:-:S05]  /*0570*/  SHF.R.U32.HI R5, RZ, 0x5, R5 ;  /* 0x00000005ff057819 */ /* 0x000fca0000011605 */
[----:B------:R-:W-:-:S05]  /*0580*/  IMAD.U32 R7, R5, -0x4, RZ ;  /* 0xfffffffc05077824 */ /* 0x000fca00078e00ff */
[C---:B------:R-:W-:Y:S02]  /*0590*/  ISETP.EQ.AND P3, PT, R7.reuse, -0x18, PT ;  /* 0xffffffe80700780c */ /* 0x040fe40003f62270 */
[C---:B------:R-:W-:Y:S02]  /*05a0*/  ISETP.EQ.AND P4, PT, R7.reuse, -0x14, PT ;  /* 0xffffffec0700780c */ /* 0x040fe40003f82270 */
[C---:B------:R-:W-:Y:S02]  /*05b0*/  ISETP.EQ.AND P2, PT, R7.reuse, -0x10, PT ;  /* 0xfffffff00700780c */ /* 0x040fe40003f42270 */
[C---:B------:R-:W-:Y:S02]  /*05c0*/  ISETP.EQ.AND P1, PT, R7.reuse, -0xc, PT ;  /* 0xfffffff40700780c */ /* 0x040fe40003f22270 */
[C---:B------:R-:W-:Y:S02]  /*05d0*/  ISETP.EQ.AND P0, PT, R7.reuse, -0x8, PT ;  /* 0xfffffff80700780c */ /* 0x040fe40003f02270 */
[----:B------:R-:W-:-:S03]  /*05e0*/  ISETP.EQ.AND P5, PT, R7, RZ, PT ;  /* 0x000000ff0700720c */ /* 0x000fc60003fa2270 */
[----:B------:R-:W-:Y:S02]  /*05f0*/  @P3 MOV R5, R3 ;  /* 0x0000000300053202 */ /* 0x000fe40000000f00 */
[C---:B------:R-:W-:Y:S01]  /*0600*/  ISETP.EQ.AND P3, PT, R7.reuse, -0x4, PT ;  /* 0xfffffffc0700780c */ /* 0x040fe20003f62270 */
[----:B------:R-:W-:Y:S02]  /*0610*/  @P4 IMAD.MOV.U32 R6, RZ, RZ, R3 ;  /* 0x000000ffff064224 */ /* 0x000fe400078e0003 */
[----:B------:R-:W-:Y:S01]  /*0620*/  @P4 IMAD.MOV.U32 R5, RZ, RZ, R11 ;  /* 0x000000ffff054224 */ /* 0x000fe200078e000b */
[----:B------:R-:W-:Y:S01]  /*0630*/  ISETP.EQ.AND P4, PT, R7, 0x4, PT ;  /* 0x000000040700780c */ /* 0x000fe20003f82270 */
[----:B------:R-:W-:Y:S02]  /*0640*/  @P2 IMAD.MOV.U32 R5, RZ, RZ, R12 ;  /* 0x000000ffff052224 */ /* 0x000fe400078e000c */
[----:B------:R-:W-:Y:S02]  /*0650*/  @P1 IMAD.MOV.U32 R5, RZ, RZ, R13 ;  /* 0x000000ffff051224 */ /* 0x000fe400078e000d */
[----:B------:R-:W-:-:S02]  /*0660*/  @P0 IMAD.MOV.U32 R5, RZ, RZ, R14 ;  /* 0x000000ffff050224 */ /* 0x000fc400078e000e */
[----:B------:R-:W-:Y:S01]  /*0670*/  @P2 IMAD.MOV.U32 R6, RZ, RZ, R11 ;  /* 0x000000ffff062224 */ /* 0x000fe200078e000b */
[----:B------:R-:W-:Y:S01]  /*0680*/  @P1 MOV R6, R12 ;  /* 0x0000000c00061202 */ /* 0x000fe20000000f00 */
[----:B------:R-:W-:Y:S01]  /*0690*/  @P0 IMAD.MOV.U32 R6, RZ, RZ, R13 ;  /* 0x000000ffff060224 */ /* 0x000fe200078e000d */
[----:B------:R-:W-:Y:S01]  /*06a0*/  @P3 MOV R5, R10 ;  /* 0x0000000a00053202 */ /* 0x000fe20000000f00 */
[--C-:B------:R-:W-:Y:S02]  /*06b0*/  @P5 IMAD.MOV.U32 R5, RZ, RZ, R15.reuse ;  /* 0x000000ffff055224 */ /* 0x100fe400078e000f */
[----:B------:R-:W-:Y:S02]  /*06c0*/  @P3 IMAD.MOV.U32 R6, RZ, RZ, R14 ;  /* 0x000000ffff063224 */ /* 0x000fe400078e000e */
[----:B------:R-:W-:Y:S02]  /*06d0*/  @P5 IMAD.MOV.U32 R6, RZ, RZ, R10 ;  /* 0x000000ffff065224 */ /* 0x000fe400078e000a */
[----:B------:R-:W-:-:S02]  /*06e0*/  @P4 IMAD.MOV.U32 R6, RZ, RZ, R15 ;  /* 0x000000ffff064224 */ /* 0x000fc400078e000f */
[----:B------:R-:W-:Y:S01]  /*06f0*/  IMAD.MOV.U32 R9, RZ, RZ, R5 ;  /* 0x000000ffff097224 */ /* 0x000fe200078e0005 */
[----:B------:R-:W-:Y:S06]  /*0700*/  @!P6 BRA `(.L_x_4) ;  /* 0x00000000002ce947 */ /* 0x000fec0003800000 */
[----:B------:R-:W-:Y:S01]  /*0710*/  @P2 MOV R5, R3 ;  /* 0x0000000300052202 */ /* 0x000fe20000000f00 */
[----:B------:R-:W-:Y:S01]  /*0720*/  @P1 IMAD.MOV.U32 R5, RZ, RZ, R11 ;  /* 0x000000ffff051224 */ /* 0x000fe200078e000b */
[----:B------:R-:W-:Y:S01]  /*0730*/  LOP3.LUT R4, R4, 0x1f, RZ, 0xc0, !PT ;  /* 0x0000001f04047812 */ /* 0x000fe200078ec0ff */
[----:B------:R-:W-:Y:S01]  /*0740*/  @P0 IMAD.MOV.U32 R5, RZ, RZ, R12 ;  /* 0x000000ffff050224 */ /* 0x000fe200078e000c */
[----:B------:R-:W-:Y:S01]  /*0750*/  ISETP.EQ.AND P0, PT, R7, 0x8, PT ;  /* 0x000000080700780c */ /* 0x000fe20003f02270 */
[----:B------:R-:W-:Y:S01]  /*0760*/  @P3 IMAD.MOV.U32 R5, RZ, RZ, R13 ;  /* 0x000000ffff053224 */ /* 0x000fe200078e000d */
[----:B------:R-:W-:Y:S01]  /*0770*/  SHF.L.W.U32.HI R9, R6, R4, R9 ;  /* 0x0000000406097219 */ /* 0x000fe20000010e09 */
[----:B------:R-:W-:Y:S01]  /*0780*/  @P5 IMAD.MOV.U32 R5, RZ, RZ, R14 ;  /* 0x000000ffff055224 */ /* 0x000fe200078e000e */
[----:B------:R-:W-:-:S09]  /*0790*/  @P4 MOV R5, R10 ;  /* 0x0000000a00054202 */ /* 0x000fd20000000f00 */
[----:B------:R-:W-:-:S05]  /*07a0*/  @P0 IMAD.MOV.U32 R5, RZ, RZ, R15 ;  /* 0x000000ffff050224 */ /* 0x000fca00078e000f */
[----:B------:R-:W-:-:S07]  /*07b0*/  SHF.L.W.U32.HI R6, R5, R4, R6 ;  /* 0x0000000405067219 */ /* 0x000fce0000010e06 */
.L_x_4:
[----:B------:R-:W-:Y:S05]  /*07c0*/  BSYNC.RECONVERGENT B1 ;  /* 0x0000000000017941 */ /* 0x000fea0003800200 */
.L_x_3:
[C---:B------:R-:W-:Y:S01]  /*07d0*/  SHF.L.W.U32.HI R15, R6.reuse, 0x2, R9 ;  /* 0x00000002060f7819 */ /* 0x040fe20000010e09 */
[----:B------:R-:W-:Y:S01]  /*07e0*/  IMAD.SHL.U32 R6, R6, 0x4, RZ ;  /* 0x0000000406067824 */ /* 0x000fe200078e00ff */
[----:B------:R-:W-:Y:S01]  /*07f0*/  UMOV UR4, 0x54442d19 ;  /* 0x54442d1900047882 */ /* 0x000fe20000000000 */
[----:B------:R-:W-:Y:S01]  /*0800*/  UMOV UR5, 0x3bf921fb ;  /* 0x3bf921fb00057882 */ /* 0x000fe20000000000 */
[----:B------:R-:W-:Y:S02]  /*0810*/  SHF.R.S32.HI R4, RZ, 0x1f, R15 ;  /* 0x0000001fff047819 */ /* 0x000fe4000001140f */
[----:B------:R-:W-:Y:S02]  /*0820*/  ISETP.GE.AND P0, PT, R0, RZ, PT ;  /* 0x000000ff0000720c */ /* 0x000fe40003f06270 */
[C---:B------:R-:W-:Y:S02]  /*0830*/  LOP3.LUT R6, R4.reuse, R6, RZ, 0x3c, !PT ;  /* 0x0000000604067212 */ /* 0x040fe400078e3cff */
[----:B------:R-:W-:-:S02]  /*0840*/  LOP3.LUT R7, R4, R15, RZ, 0x3c, !PT ;  /* 0x0000000f04077212 */ /* 0x000fc400078e3cff */
[----:B------:R-:W-:Y:S02]  /*0850*/  SHF.R.U32.HI R8, RZ, 0x1e, R9 ;  /* 0x0000001eff087819 */ /* 0x000fe40000011609 */
[----:B------:R-:W0:Y:S01]  /*0860*/  I2F.F64.S64 R4, R6 ;  /* 0x0000000600047312 */ /* 0x000e220000301c00 */
[C---:B------:R-:W-:Y:S02]  /*0870*/  LOP3.LUT R0, R15.reuse, R0, RZ, 0x3c, !PT ;  /* 0x000000000f007212 */ /* 0x040fe400078e3cff */
[----:B------:R-:W-:Y:S02]  /*0880*/  LEA.HI R8, R15, R8, RZ, 0x1 ;  /* 0x000000080f087211 */ /* 0x000fe400078f08ff */
[----:B------:R-:W-:-:S03]  /*0890*/  ISETP.GE.AND P1, PT, R0, RZ, PT ;  /* 0x000000ff0000720c */ /* 0x000fc60003f26270 */
[----:B------:R-:W-:-:S04]  /*08a0*/  IMAD.MOV R0, RZ, RZ, -R8 ;  /* 0x000000ffff007224 */ /* 0x000fc800078e0a08 */
[----:B------:R-:W-:Y:S01]  /*08b0*/  @!P0 IMAD.MOV.U32 R8, RZ, RZ, R0 ;  /* 0x000000ffff088224 */ /* 0x000fe200078e0000 */
[----:B0-----:R-:W-:-:S10]  /*08c0*/  DMUL R4, R4, UR4 ;  /* 0x0000000404047c28 */ /* 0x001fd40008000000 */
[----:B------:R-:W0:Y:S02]  /*08d0*/  F2F.F32.F64 R4, R4 ;  /* 0x0000000400047310 */ /* 0x000e240000301000 */
[----:B0-----:R-:W-:-:S07]  /*08e0*/  FSEL R6, -R4, R4, !P1 ;  /* 0x0000000404067208 */ /* 0x001fce0004800100 */
.L_x_1:
[----:B------:R-:W-:Y:S05]  /*08f0*/  BSYNC.RECONVERGENT B0 ;  /* 0x0000000000007941 */ /* 0x000fea0003800200 */
.L_x_0:
[----:B------:R-:W-:Y:S01]  /*0900*/  MOV R4, 0x37cbac00 ;  /* 0x37cbac0000047802 */ /* 0x000fe20000000f00 */
[----:B------:R-:W-:Y:S01]  /*0910*/  FMUL R5, R6, R6 ;  /* 0x0000000606057220 */ /* 0x000fe20000400000 */
[C---:B------:R-:W-:Y:S01]  /*0920*/  LOP3.LUT R7, R8.reuse, 0x1, RZ, 0xc0, !PT ;  /* 0x0000000108077812 */ /* 0x040fe200078ec0ff */
[----:B------:R-:W-:Y:S01]  /*0930*/  IMAD.MOV.U32 R18, RZ, RZ, 0x3c0885e4 ;  /* 0x3c0885e4ff127424 */ /* 0x000fe200078e00ff */
[----:B------:R-:W-:Y:S01]  /*0940*/  BSSY.RECONVERGENT B0, `(.L_x_5) ;  /* 0x0000076000007945 */ /* 0x000fe20003800200 */
[----:B------:R-:W-:Y:S01]  /*0950*/  FFMA R0, R5, R4, -0.0013887860113754868507 ;  /* 0xbab607ed05007423 */ /* 0x000fe20000000004 */
[----:B------:R-:W-:Y:S01]  /*0960*/  ISETP.NE.U32.AND P0, PT, R7, 0x1, PT ;  /* 0x000000010700780c */ /* 0x000fe20003f05070 */
[----:B------:R-:W-:Y:S02]  /*0970*/  VIADD R8, R8, 0x1 ;  /* 0x0000000108087836 */ /* 0x000fe40000000000 */
[----:B------:R-:W-:Y:S01]  /*0980*/  IMAD.MOV.U32 R9, RZ, RZ, 0x3e2aaaa8 ;  /* 0x3e2aaaa8ff097424 */ /* 0x000fe200078e00ff */
[----:B------:R-:W-:-:S02]  /*0990*/  FSEL R16, R0, -0.00019574658654164522886, P0 ;  /* 0xb94d415300107808 */ /* 0x000fc40000000000 */
[----:B------:R-:W-:Y:S02]  /*09a0*/  FSEL R18, R18, 0.041666727513074874878, !P0 ;  /* 0x3d2aaabb12127808 */ /* 0x000fe40004000000 */
[----:B------:R-:W-:Y:S02]  /*09b0*/  LOP3.LUT P1, RZ, R8, 0x2, RZ, 0xc0, !PT ;  /* 0x0000000208ff7812 */ /* 0x000fe4000782c0ff */
[----:B------:R-:W-:Y:S01]  /*09c0*/  FSEL R0, R6, 1, !P0 ;  /* 0x3f80000006007808 */ /* 0x000fe20004000000 */
[----:B------:R-:W-:Y:S01]  /*09d0*/  FFMA R16, R5, R16, R18 ;  /* 0x0000001005107223 */ /* 0x000fe20000000012 */
[----:B------:R-:W-:-:S03]  /*09e0*/  FSEL R9, -R9, -0.4999999701976776123, !P0 ;  /* 0xbeffffff09097808 */ /* 0x000fc60004000100 */
[C---:B------:R-:W-:Y:S02]  /*09f0*/  FFMA R7, R5.reuse, R0, RZ ;  /* 0x0000000005077223 */ /* 0x040fe400000000ff */
[----:B------:R-:W-:-:S04]  /*0a00*/  FFMA R9, R5, R16, R9 ;  /* 0x0000001005097223 */ /* 0x000fc80000000009 */
[----:B------:R-:W-:-:S04]  /*0a10*/  FFMA R0, R7, R9, R0 ;  /* 0x0000000907007223 */ /* 0x000fc80000000000 */
[----:B------:R-:W-:-:S04]  /*0a20*/  @P1 FADD R0, RZ, -R0 ;  /* 0x80000000ff001221 */ /* 0x000fc80000000000 */
[C---:B------:R-:W-:Y:S01]  /*0a30*/  FMUL R5, R0.reuse, 0.63661974668502807617 ;  /* 0x3f22f98300057820 */ /* 0x040fe20000400000 */
[----:B------:R-:W-:-:S05]  /*0a40*/  FSETP.GE.AND P0, PT, |R0|, 105615, PT ;  /* 0x47ce47800000780b */ /* 0x000fca0003f06200 */
        /* <DEDUP_REMOVED lines=8> */
[----:B------:R-:W-:Y:S01]  /*0ad0*/  @!P0 IMAD.MOV.U32 R5, RZ, RZ, RZ ;  /* 0x000000ffff058224 */ /* 0x000fe200078e00ff */
[----:B------:R-:W-:Y:S06]  /*0ae0*/  @!P0 BRA `(.L_x_6) ;  /* 0x00000004006c8947 */ /* 0x000fec0003800000 */
[----:B------:R-:W-:Y:S01]  /*0af0*/  SHF.L.U32 R6, R0, 0x8, RZ ;  /* 0x0000000800067819 */ /* 0x000fe200000006ff */
[----:B------:R-:W-:Y:S01]  /*0b00*/  IMAD.MOV.U32 R5, RZ, RZ, RZ ;  /* 0x000000ffff057224 */ /* 0x000fe200078e00ff */
[----:B------:R-:W0:Y:S01]  /*0b10*/  LDCU.64 UR8, c[0x4][URZ] ;  /* 0x01000000ff0877ac */ /* 0x000e220008000a00 */
[----:B------:R-:W-:Y:S01]  /*0b20*/  IMAD.MOV.U32 R16, RZ, RZ, RZ ;  /* 0x000000ffff107224 */ /* 0x000fe200078e00ff */
[----:B------:R-:W-:Y:S01]  /*0b30*/  LOP3.LUT R15, R6, 0x80000000, RZ, 0xfc, !PT ;  /* 0x80000000060f7812 */ /* 0x000fe200078efcff */
[----:B------:R-:W-:Y:S01]  /*0b40*/  UMOV UR5, URZ ;  /* 0x000000ff00057c82 */ /* 0x000fe20008000000 */
[----:B------:R-:W-:-:S05]  /*0b50*/  UMOV UR4, URZ ;  /* 0x000000ff00047c82 */ /* 0x000fca0008000000 */
.L_x_7:
[----:B0-----:R-:W-:Y:S02]  /*0b60*/  IMAD.U32 R8, RZ, RZ, UR8 ;  /* 0x00000008ff087e24 */ /* 0x001fe4000f8e00ff */
[----:B------:R-:W-:-:S05]  /*0b70*/  IMAD.U32 R9, RZ, RZ, UR9 ;  /* 0x00000009ff097e24 */ /* 0x000fca000f8e00ff */
        /* <DEDUP_REMOVED lines=16> */
[-C--:B------:R-:W-:Y:S01]  /*0c80*/  @P0 MOV R3, R6.reuse ;  /* 0x0000000600030202 */ /* 0x080fe20000000f00 */
[--C-:B------:R-:W-:Y:S01]  /*0c90*/  @P2 IMAD.MOV.U32 R12, RZ, RZ, R6.reuse ;  /* 0x000000ffff0c2224 */ /* 0x100fe200078e0006 */
[----:B------:R-:W-:Y:S01]  /*0ca0*/  @P4 MOV R14, R6 ;  /* 0x00000006000e4202 */ /* 0x000fe20000000f00 */
        /* <DEDUP_REMOVED lines=8> */
[----:B------:R-:W-:-:S04]  /*0d30*/  SHF.R.U32.HI R7, RZ, 0x5, R7 ;  /* 0x00000005ff077819 */ /* 0x000fc80000011607 */
[----:B------:R-:W-:-:S04]  /*0d40*/  LEA R9, -R7, RZ, 0x2 ;  /* 0x000000ff07097211 */ /* 0x000fc800078e11ff */
[C---:B------:R-:W-:Y:S02]  /*0d50*/  ISETP.EQ.AND P3, PT, R9.reuse, -0x18, PT ;  /* 0xffffffe80900780c */ /* 0x040fe40003f62270 */
[C---:B------:R-:W-:Y:S02]  /*0d60*/  ISETP.EQ.AND P4, PT, R9.reuse, -0x14, PT ;  /* 0xffffffec0900780c */ /* 0x040fe40003f82270 */
[C---:B------:R-:W-:Y:S02]  /*0d70*/  ISETP.EQ.AND P2, PT, R9.reuse, -0x10, PT ;  /* 0xfffffff00900780c */ /* 0x040fe40003f42270 */
[C---:B------:R-:W-:Y:S02]  /*0d80*/  ISETP.EQ.AND P1, PT, R9.reuse, -0xc, PT ;  /* 0xfffffff40900780c */ /* 0x040fe40003f22270 */
[C---:B------:R-:W-:Y:S02]  /*0d90*/  ISETP.EQ.AND P0, PT, R9.reuse, -0x8, PT ;  /* 0xfffffff80900780c */ /* 0x040fe40003f02270 */
[----:B------:R-:W-:-:S03]  /*0da0*/  ISETP.EQ.AND P5, PT, R9, RZ, PT ;  /* 0x000000ff0900720c */ /* 0x000fc60003fa2270 */
[--C-:B------:R-:W-:Y:S01]  /*0db0*/  @P3 IMAD.MOV.U32 R7, RZ, RZ, R3.reuse ;  /* 0x000000ffff073224 */ /* 0x100fe200078e0003 */
[C---:B------:R-:W-:Y:S01]  /*0dc0*/  ISETP.EQ.AND P3, PT, R9.reuse, -0x4, PT ;  /* 0xfffffffc0900780c */ /* 0x040fe20003f62270 */
[----:B------:R-:W-:Y:S02]  /*0dd0*/  @P4 IMAD.MOV.U32 R8, RZ, RZ, R3 ;  /* 0x000000ffff084224 */ /* 0x000fe400078e0003 */
[----:B------:R-:W-:Y:S01]  /*0de0*/  @P4 IMAD.MOV.U32 R7, RZ, RZ, R11 ;  /* 0x000000ffff074224 */ /* 0x000fe200078e000b */
[----:B------:R-:W-:Y:S01]  /*0df0*/  ISETP.EQ.AND P4, PT, R9, 0x4, PT ;  /* 0x000000040900780c */ /* 0x000fe20003f82270 */
[----:B------:R-:W-:Y:S01]  /*0e00*/  @P2 IMAD.MOV.U32 R7, RZ, RZ, R12 ;  /* 0x000000ffff072224 */ /* 0x000fe200078e000c */
[----:B------:R-:W-:Y:S01]  /*0e10*/  @P2 MOV R8, R11 ;  /* 0x0000000b00082202 */ /* 0x000fe20000000f00 */
[----:B------:R-:W-:Y:S02]  /*0e20*/  @P1 IMAD.MOV.U32 R7, RZ, RZ, R13 ;  /* 0x000000ffff071224 */ /* 0x000fe400078e000d */
[----:B------:R-:W-:-:S02]  /*0e30*/  @P0 IMAD.MOV.U32 R7, RZ, RZ, R14 ;  /* 0x000000ffff070224 */ /* 0x000fc400078e000e */
[----:B------:R-:W-:Y:S01]  /*0e40*/  @P1 IMAD.MOV.U32 R8, RZ, RZ, R12 ;  /* 0x000000ffff081224 */ /* 0x000fe200078e000c */
[----:B------:R-:W-:Y:S01]  /*0e50*/  @P0 MOV R8, R13 ;  /* 0x0000000d00080202 */ /* 0x000fe20000000f00 */
[----:B------:R-:W-:Y:S02]  /*0e60*/  @P3 IMAD.MOV.U32 R7, RZ, RZ, R10 ;  /* 0x000000ffff073224 */ /* 0x000fe400078e000a */
[--C-:B------:R-:W-:Y:S02]  /*0e70*/  @P5 IMAD.MOV.U32 R7, RZ, RZ, R5.reuse ;  /* 0x000000ffff075224 */ /* 0x100fe400078e0005 */
[----:B------:R-:W-:Y:S01]  /*0e80*/  @P3 IMAD.MOV.U32 R8, RZ, RZ, R14 ;  /* 0x000000ffff083224 */ /* 0x000fe200078e000e */
[----:B------:R-:W-:Y:S01]  /*0e90*/  @P5 MOV R8, R10 ;  /* 0x0000000a00085202 */ /* 0x000fe20000000f00 */
[----:B------:R-:W-:Y:S02]  /*0ea0*/  @P4 IMAD.MOV.U32 R8, RZ, RZ, R5 ;  /* 0x000000ffff084224 */ /* 0x000fe400078e0005 */
[----:B------:R-:W-:Y:S01]  /*0eb0*/  IMAD.MOV.U32 R15, RZ, RZ, R7 ;  /* 0x000000ffff0f7224 */ /* 0x000fe200078e0007 */
[----:B------:R-:W-:Y:S06]  /*0ec0*/  @!P6 BRA `(.L_x_9) ;  /* 0x000000000028e947 */ /* 0x000fec0003800000 */
[----:B------:R-:W-:Y:S01]  /*0ed0*/  @P1 MOV R3, R11 ;  /* 0x0000000b00031202 */ /* 0x000fe20000000f00 */
[----:B------:R-:W-:Y:S01]  /*0ee0*/  @P0 IMAD.MOV.U32 R3, RZ, RZ, R12 ;  /* 0x000000ffff030224 */ /* 0x000fe200078e000c */
[----:B------:R-:W-:Y:S01]  /*0ef0*/  ISETP.EQ.AND P0, PT, R9, 0x8, PT ;  /* 0x000000080900780c */ /* 0x000fe20003f02270 */
[----:B------:R-:W-:Y:S01]  /*0f00*/  @P3 IMAD.MOV.U32 R3, RZ, RZ, R13 ;  /* 0x000000ffff033224 */ /* 0x000fe200078e000d */
[----:B------:R-:W-:Y:S01]  /*0f10*/  LOP3.LUT R6, R6, 0x1f, RZ, 0xc0, !PT ;  /* 0x0000001f06067812 */ /* 0x000fe200078ec0ff */
[----:B------:R-:W-:Y:S01]  /*0f20*/  @P5 IMAD.MOV.U32 R3, RZ, RZ, R14 ;  /* 0x000000ffff035224 */ /* 0x000fe200078e000e */
[----:B------:R-:W-:Y:S02]  /*0f30*/  @P4 MOV R3, R10 ;  /* 0x0000000a00034202 */ /* 0x000fe40000000f00 */
[----:B------:R-:W-:-:S07]  /*0f40*/  SHF.L.W.U32.HI R15, R8, R6, R15 ;  /* 0x00000006080f7219 */ /* 0x000fce0000010e0f */
[----:B------:R-:W-:-:S05]  /*0f50*/  @P0 IMAD.MOV.U32 R3, RZ, RZ, R5 ;  /* 0x000000ffff030224 */ /* 0x000fca00078e0005 */
[----:B------:R-:W-:-:S07]  /*0f60*/  SHF.L.W.U32.HI R8, R3, R6, R8 ;  /* 0x0000000603087219 */ /* 0x000fce0000010e08 */
.L_x_9:
[----:B------:R-:W-:Y:S05]  /*0f70*/  BSYNC.RECONVERGENT B1 ;  /* 0x0000000000017941 */ /* 0x000fea0003800200 */
.L_x_8:
        /* <DEDUP_REMOVED lines=13> */
[----:B------:R-:W-:-:S05]  /*1050*/  IMAD.MOV R0, RZ, RZ, -R5 ;  /* 0x000000ffff007224 */ /* 0x000fca00078e0a05 */
[----:B------:R-:W-:Y:S01]  /*1060*/  @!P0 MOV R5, R0 ;  /* 0x0000000000058202 */ /* 0x000fe20000000f00 */
[----:B0-----:R-:W-:-:S10]  /*1070*/  DMUL R6, R6, UR4 ;  /* 0x0000000406067c28 */ /* 0x001fd40008000000 */
[----:B------:R-:W0:Y:S02]  /*1080*/  F2F.F32.F64 R6, R6 ;  /* 0x0000000600067310 */ /* 0x000e240000301000 */
[----:B0-----:R-:W-:-:S07]  /*1090*/  FSEL R8, -R6, R6, !P1 ;  /* 0x0000000606087208 */ /* 0x001fce0004800100 */
.L_x_6:
[----:B------:R-:W-:Y:S05]  /*10a0*/  BSYNC.RECONVERGENT B0 ;  /* 0x0000000000007941 */ /* 0x000fea0003800200 */
.L_x_5:
[----:B------:R-:W-:Y:S01]  /*10b0*/  LOP3.LUT R0, R5, 0x1, RZ, 0xc0, !PT ;  /* 0x0000000105007812 */ /* 0x000fe200078ec0ff */
[----:B------:R-:W-:Y:S01]  /*10c0*/  FMUL R3, R8, R8 ;  /* 0x0000000808037220 */ /* 0x000fe20000400000 */
[----:B------:R-:W0:Y:S01]  /*10d0*/  LDC.64 R6, c[0x0][0x388] ;  /* 0x0000e200ff067b82 */ /* 0x000e220000000a00 */
[----:B------:R-:W-:Y:S01]  /*10e0*/  IMAD.MOV.U32 R9, RZ, RZ, 0x3effffff ;  /* 0x3effffffff097424 */ /* 0x000fe200078e00ff */
[----:B------:R-:W-:Y:S01]  /*10f0*/  ISETP.NE.U32.AND P0, PT, R0, 0x1, PT ;  /* 0x000000010000780c */ /* 0x000fe20003f05070 */
[----:B------:R-:W-:Y:S01]  /*1100*/  FFMA R4, R3, R4, -0.0013887860113754868507 ;  /* 0xbab607ed03047423 */ /* 0x000fe20000000004 */
[----:B------:R-:W-:Y:S01]  /*1110*/  IMAD.MOV.U32 R0, RZ, RZ, 0x3d2aaabb ;  /* 0x3d2aaabbff007424 */ /* 0x000fe200078e00ff */
[----:B------:R-:W-:Y:S02]  /*1120*/  LOP3.LUT P1, RZ, R5, 0x2, RZ, 0xc0, !PT ;  /* 0x0000000205ff7812 */ /* 0x000fe4000782c0ff */
[----:B------:R-:W-:Y:S02]  /*1130*/  FSEL R5, -R9, -0.16666662693023681641, !P0 ;  /* 0xbe2aaaa809057808 */ /* 0x000fe40004000100 */
[----:B------:R-:W-:-:S02]  /*1140*/  FSEL R4, R4, -0.00019574658654164522886, !P0 ;  /* 0xb94d415304047808 */ /* 0x000fc40004000000 */
[----:B------:R-:W-:-:S05]  /*1150*/  FSEL R0, R0, 0.0083327032625675201416, !P0 ;  /* 0x3c0885e400007808 */ /* 0x000fca0004000000 */
[----:B------:R-:W-:Y:S01]  /*1160*/  FFMA R4, R3, R4, R0 ;  /* 0x0000000403047223 */ /* 0x000fe20000000000 */
[----:B------:R-:W-:-:S03]  /*1170*/  FSEL R0, R8, 1, P0 ;  /* 0x3f80000008007808 */ /* 0x000fc60000000000 */
[C---:B------:R-:W-:Y:S02]  /*1180*/  FFMA R4, R3.reuse, R4, R5 ;  /* 0x0000000403047223 */ /* 0x040fe40000000005 */
[----:B------:R-:W-:Y:S01]  /*1190*/  FFMA R3, R3, R0, RZ ;  /* 0x0000000003037223 */ /* 0x000fe200000000ff */
[----:B0-----:R-:W-:-:S04]  /*11a0*/  IMAD.WIDE R6, R2, 0x4, R6 ;  /* 0x0000000402067825 */ /* 0x001fc800078e0206 */
[----:B------:R-:W-:-:S04]  /*11b0*/  FFMA R3, R3, R4, R0 ;  /* 0x0000000403037223 */ /* 0x000fc80000000000 */
[----:B------:R-:W-:-:S05]  /*11c0*/  @P1 FADD R3, RZ, -R3 ;  /* 0x80000003ff031221 */ /* 0x000fca0000000000 */
[----:B------:R-:W-:Y:S01]  /*11d0*/  STG.E desc[UR6][R6.64], R3 ;  /* 0x0000000306007986 */ /* 0x000fe2000c101906 */
[----:B------:R-:W-:Y:S05]  /*11e0*/  EXIT ;  /* 0x000000000000794d */ /* 0x000fea0003800000 */
.L_x_10:
[----:B------:R-:W-:-:S00]  /*11f0*/  BRA `(.L_x_10) ;  /* 0xfffffffc00fc7947 */ /* 0x000fc0000383ffff */
[----:B------:R-:W-:-:S00]  /*1200*/  NOP ;  /* 0x0000000000007918 */ /* 0x000fc00000000000 */
[----:B------:R-:W-:-:S00]  /*1210*/  NOP ;  /* 0x0000000000007918 */ /* 0x000fc00000000000 */
[----:B------:R-:W-:-:S00]  /*1220*/  NOP ;  /* 0x0000000000007918 */ /* 0x000fc00000000000 */
[----:B------:R-:W-:-:S00]  /*1230*/  NOP ;  /* 0x0000000000007918 */ /* 0x000fc00000000000 */
[----:B------:R-:W-:-:S00]  /*1240*/  NOP ;  /* 0x0000000000007918 */ /* 0x000fc00000000000 */
[----:B------:R-:W-:-:S00]  /*1250*/  NOP ;  /* 0x0000000000007918 */ /* 0x000fc00000000000 */
[----:B------:R-:W-:-:S00]  /*1260*/  NOP ;  /* 0x0000000000007918 */ /* 0x000fc00000000000 */
[----:B------:R-:W-:-:S00]  /*1270*/  NOP ;  /* 0x0000000000007918 */ /* 0x000fc00000000000 */
.L_x_11:


//--------------------- .nv.global.init           --------------------------
	.section	.nv.global.init,"aw",@progbits
	.align	4
.nv.global.init:
	.type		__cudart_i2opi_f,@object
	.size		__cudart_i2opi_f,(.L_0 - __cudart_i2opi_f)
__cudart_i2opi_f:
        /*0000*/ 	.byte	0x41, 0x90, 0x43, 0x3c, 0x99, 0x95, 0x62, 0xdb, 0xc0, 0xdd, 0x34, 0xf5, 0xd1, 0x57, 0x27, 0xfc
        /*0010*/ 	.byte	0x29, 0x15, 0x44, 0x4e, 0x6e, 0x83, 0xf9, 0xa2
.L_0:


//--------------------- .nv.shared.reserved.0     --------------------------
	.section	.nv.shared.reserved.0,"aw",@nobits
	.weak		__nv_reservedSMEM_offset_0_alias
	.size		__nv_reservedSMEM_offset_0_alias, 0, 64
	.other		__nv_reservedSMEM_offset_0_alias,@"STO_CUDA_RESERVED_SHARED STV_DEFAULT"
__nv_reservedSMEM_offset_0_alias:
	.zero		0
	.zero		64


//--------------------- .nv.constant0._Z8EvaluatePfS_i --------------------------
	.section	.nv.constant0._Z8EvaluatePfS_i,"a",@progbits
	.sectionflags	@""
	.align	4
.nv.constant0._Z8EvaluatePfS_i:
	.zero		916


//--------------------- SYMBOLS --------------------------

	.type		.nv.reservedSmem.offset0,@object
	.size		.nv.reservedSmem.offset0,0x4
